	.headerflags	@"EF_CUDA_TEXMODE_UNIFIED EF_CUDA_64BIT_ADDRESS EF_CUDA_ACCELERATORS EF_CUDA_SM90 EF_CUDA_VIRTUAL_SM(EF_CUDA_SM90)"
	.elftype	@"ET_EXEC"


//--------------------- .nv.info                  --------------------------
	.section	.nv.info,"",@"SHT_CUDA_INFO"
	.align	4


	//----- nvinfo : EIATTR_REGCOUNT
	.align		4
        /*0000*/ 	.byte	0x04, 0x2f
        /*0002*/ 	.short	(.L_2 - .L_1)
	.align		4
.L_1:
        /*0004*/ 	.word	index@(triton_poi_fused_native_group_norm_relu_27)
        /*0008*/ 	.word	0x00000012


	//----- nvinfo : EIATTR_MIN_STACK_SIZE
	.align		4
.L_2:
        /*000c*/ 	.byte	0x04, 0x12
        /*000e*/ 	.short	(.L_4 - .L_3)
	.align		4
.L_3:
        /*0010*/ 	.word	index@(triton_poi_fused_native_group_norm_relu_27)
        /*0014*/ 	.word	0x00000000


	//----- nvinfo : EIATTR_FRAME_SIZE
	.align		4
.L_4:
        /*0018*/ 	.byte	0x04, 0x11
        /*001a*/ 	.short	(.L_6 - .L_5)
	.align		4
.L_5:
        /*001c*/ 	.word	index@(triton_poi_fused_native_group_norm_relu_27)
        /*0020*/ 	.word	0x00000000


	//----- nvinfo : EIATTR_MIN_STACK_SIZE
	.align		4
.L_6:
        /*0024*/ 	.byte	0x04, 0x12
        /*0026*/ 	.short	(.L_8 - .L_7)
	.align		4
.L_7:
        /*0028*/ 	.word	index@(triton_poi_fused_native_group_norm_relu_27)
        /*002c*/ 	.word	0x00000000
.L_8:


//--------------------- .nv.info.triton_poi_fused_native_group_norm_relu_27 --------------------------
	.section	.nv.info.triton_poi_fused_native_group_norm_relu_27,"",@"SHT_CUDA_INFO"
	.sectionflags	@""
	.align	4


	//----- nvinfo : EIATTR_CUDA_API_VERSION
	.align		4
        /*0000*/ 	.byte	0x04, 0x37
        /*0002*/ 	.short	(.L_10 - .L_9)
.L_9:
        /*0004*/ 	.word	0x0000007c


	//----- nvinfo : EIATTR_KPARAM_INFO
	.align		4
.L_10:
        /*0008*/ 	.byte	0x04, 0x17
        /*000a*/ 	.short	(.L_12 - .L_11)
.L_11:
        /*000c*/ 	.word	0x00000000
        /*0010*/ 	.short	0x0006
        /*0012*/ 	.short	0x0030
        /*0014*/ 	.byte	0x00, 0xf0, 0x11, 0x00


	//----- nvinfo : EIATTR_KPARAM_INFO
	.align		4
.L_12:
        /*0018*/ 	.byte	0x04, 0x17
        /*001a*/ 	.short	(.L_14 - .L_13)
.L_13:
        /*001c*/ 	.word	0x00000000
        /*0020*/ 	.short	0x0005
        /*0022*/ 	.short	0x0028
        /*0024*/ 	.byte	0x00, 0xf4, 0x21, 0x00


	//----- nvinfo : EIATTR_KPARAM_INFO
	.align		4
.L_14:
        /*0028*/ 	.byte	0x04, 0x17
        /*002a*/ 	.short	(.L_16 - .L_15)
.L_15:
        /*002c*/ 	.word	0x00000000
        /*0030*/ 	.short	0x0004
        /*0032*/ 	.short	0x0020
        /*0034*/ 	.byte	0x00, 0xf4, 0x21, 0x00


	//----- nvinfo : EIATTR_KPARAM_INFO
	.align		4
.L_16:
        /*0038*/ 	.byte	0x04, 0x17
        /*003a*/ 	.short	(.L_18 - .L_17)
.L_17:
        /*003c*/ 	.word	0x00000000
        /*0040*/ 	.short	0x0003
        /*0042*/ 	.short	0x0018
        /*0044*/ 	.byte	0x00, 0xf4, 0x21, 0x00


	//----- nvinfo : EIATTR_KPARAM_INFO
	.align		4
.L_18:
        /*0048*/ 	.byte	0x04, 0x17
        /*004a*/ 	.short	(.L_20 - .L_19)
.L_19:
        /*004c*/ 	.word	0x00000000
        /*0050*/ 	.short	0x0002
        /*0052*/ 	.short	0x0010
        /*0054*/ 	.byte	0x00, 0xf4, 0x21, 0x00


	//----- nvinfo : EIATTR_KPARAM_INFO
	.align		4
.L_20:
        /*0058*/ 	.byte	0x04, 0x17
        /*005a*/ 	.short	(.L_22 - .L_21)
.L_21:
        /*005c*/ 	.word	0x00000000
        /*0060*/ 	.short	0x0001
        /*0062*/ 	.short	0x0008
        /*0064*/ 	.byte	0x00, 0xf4, 0x21, 0x00


	//----- nvinfo : EIATTR_KPARAM_INFO
	.align		4
.L_22:
        /*0068*/ 	.byte	0x04, 0x17
        /*006a*/ 	.short	(.L_24 - .L_23)
.L_23:
        /*006c*/ 	.word	0x00000000
        /*0070*/ 	.short	0x0000
        /*0072*/ 	.short	0x0000
        /*0074*/ 	.byte	0x00, 0xf4, 0x21, 0x00


	//----- nvinfo : EIATTR_SPARSE_MMA_MASK
	.align		4
.L_24:
        /*0078*/ 	.byte	0x03, 0x50
        /*007a*/ 	.short	0x0000


	//----- nvinfo : EIATTR_MAXREG_COUNT
	.align		4
        /*007c*/ 	.byte	0x03, 0x1b
        /*007e*/ 	.short	0x00ff


	//----- nvinfo : EIATTR_EXIT_INSTR_OFFSETS
	.align		4
        /*0080*/ 	.byte	0x04, 0x1c
        /*0082*/ 	.short	(.L_26 - .L_25)


	//   ....[0]....
.L_25:
        /*0084*/ 	.word	0x000002a0


	//----- nvinfo : EIATTR_REQNTID
	.align		4
.L_26:
        /*0088*/ 	.byte	0x04, 0x10
        /*008a*/ 	.short	(.L_28 - .L_27)
.L_27:
        /*008c*/ 	.word	0x00000080
        /*0090*/ 	.word	0x00000001
        /*0094*/ 	.word	0x00000001


	//----- nvinfo : EIATTR_CBANK_PARAM_SIZE
	.align		4
.L_28:
        /*0098*/ 	.byte	0x03, 0x19
        /*009a*/ 	.short	0x0034


	//----- nvinfo : EIATTR_PARAM_CBANK
	.align		4
        /*009c*/ 	.byte	0x04, 0x0a
        /*009e*/ 	.short	(.L_30 - .L_29)
	.align		4
.L_29:
        /*00a0*/ 	.word	index@(.nv.constant0.triton_poi_fused_native_group_norm_relu_27)
        /*00a4*/ 	.short	0x0210
        /*00a6*/ 	.short	0x0034


	//----- nvinfo : EIATTR_SW_WAR
	.align		4
.L_30:
        /*00a8*/ 	.byte	0x04, 0x36
        /*00aa*/ 	.short	(.L_32 - .L_31)
.L_31:
        /*00ac*/ 	.word	0x00000008
.L_32:


//--------------------- .nv.callgraph             --------------------------
	.section	.nv.callgraph,"",@"SHT_CUDA_CALLGRAPH"
	.align	4
	.sectionentsize	8
	.align		4
        /*0000*/ 	.word	0x00000000
	.align		4
        /*0004*/ 	.word	0xffffffff
	.align		4
        /*0008*/ 	.word	0x00000000
	.align		4
        /*000c*/ 	.word	0xfffffffe
	.align		4
        /*0010*/ 	.word	0x00000000
	.align		4
        /*0014*/ 	.word	0xfffffffd
	.align		4
        /*0018*/ 	.word	0x00000000
	.align		4
        /*001c*/ 	.word	0xfffffffc


//--------------------- .nv.constant4             --------------------------
	.section	.nv.constant4,"a",@progbits
	.align	8
	.align		8
.nv.constant4:
        /*0000*/ 	.dword	_$_str


//--------------------- .text.triton_poi_fused_native_group_norm_relu_27 --------------------------
	.section	.text.triton_poi_fused_native_group_norm_relu_27,"ax",@progbits
	.align	128
        .global         triton_poi_fused_native_group_norm_relu_27
        .type           triton_poi_fused_native_group_norm_relu_27,@function
        .size           triton_poi_fused_native_group_norm_relu_27,(.L_x_1 - triton_poi_fused_native_group_norm_relu_27)
        .other          triton_poi_fused_native_group_norm_relu_27,@"STO_CUDA_ENTRY STV_DEFAULT"
triton_poi_fused_native_group_norm_relu_27:
.text.triton_poi_fused_native_group_norm_relu_27:
[----:B------:R-:W-:Y:S01]  /*0000*/  LDC R1, c[0x0][0x28] ;  /* 0x00000a00ff017b82 */ /* 0x000fe20000000800 */
[----:B------:R-:W1:Y:S07]  /*0010*/  S2R R0, SR_TID.X ;  /* 0x0000000000007919 */ /* 0x000e6e0000002100 */
[----:B------:R-:W2:Y:S01]  /*0020*/  LDC.64 R10, c[0x0][0x220] ;  /* 0x00008800ff0a7b82 */ /* 0x000ea20000000a00 */
[----:B------:R-:W-:Y:S01]  /*0030*/  ULDC.64 UR4, c[0x0][0x208] ;  /* 0x0000820000047ab9 */ /* 0x000fe20000000a00 */
[----:B------:R-:W3:Y:S06]  /*0040*/  S2R R3, SR_CTAID.X ;  /* 0x0000000000037919 */ /* 0x000eec0000002500 */
[----:B------:R-:W4:Y:S08]  /*0050*/  LDC.64 R8, c[0x0][0x210] ;  /* 0x00008400ff087b82 */ /* 0x000f300000000a00 */
[----:B------:R-:W5:Y:S08]  /*0060*/  LDC.64 R6, c[0x0][0x218] ;  /* 0x00008600ff067b82 */ /* 0x000f700000000a00 */
[----:B------:R-:W5:Y:S01]  /*0070*/  LDC.64 R4, c[0x0][0x230] ;  /* 0x00008c00ff047b82 */ /* 0x000f620000000a00 */
[----:B-1----:R-:W-:-:S02]  /*0080*/  LOP3.LUT R0, R0, 0x7f, RZ, 0xc0, !PT ;  /* 0x0000007f00007812 */ /* 0x002fc400078ec0ff */
[----:B---3--:R-:W-:-:S03]  /*0090*/  SHF.R.S32.HI R13, RZ, 0x18, R3 ;  /* 0x00000018ff0d7819 */ /* 0x008fc60000011403 */
[----:B------:R-:W-:Y:S01]  /*00a0*/  IMAD R0, R3, 0x80, R0 ;  /* 0x0000008003007824 */ /* 0x000fe200078e0200 */
[----:B------:R-:W-:-:S04]  /*00b0*/  SGXT R13, R13, 0x1 ;  /* 0x000000010d0d781a */ /* 0x000fc80000000200 */
[CC--:B------:R-:W-:Y:S02]  /*00c0*/  LEA.HI R2, R13.reuse, R0.reuse, RZ, 0x6 ;  /* 0x000000000d027211 */ /* 0x0c0fe400078f30ff */
[----:B------:R-:W-:Y:S02]  /*00d0*/  LEA.HI R13, R13, R0, RZ, 0x4 ;  /* 0x000000000d0d7211 */ /* 0x000fe400078f20ff */
[----:B------:R-:W-:Y:S02]  /*00e0*/  SHF.R.S32.HI R15, RZ, 0x6, R2 ;  /* 0x00000006ff0f7819 */ /* 0x000fe40000011402 */
[----:B------:R-:W1:Y:S03]  /*00f0*/  LDC.64 R2, c[0x0][0x228] ;  /* 0x00008a00ff027b82 */ /* 0x000e660000000a00 */
[----:B--2---:R-:W-:Y:S01]  /*0100*/  IMAD.WIDE R10, R15, 0x4, R10 ;  /* 0x000000040f0a7825 */ /* 0x004fe200078e020a */
[----:B------:R-:W-:-:S02]  /*0110*/  SHF.R.S32.HI R12, RZ, 0x4, R13 ;  /* 0x00000004ff0c7819 */ /* 0x000fc4000001140d */
[----:B------:R-:W-:-:S03]  /*0120*/  SHF.R.S32.HI R13, RZ, 0x1f, R13 ;  /* 0x0000001fff0d7819 */ /* 0x000fc6000001140d */
[----:B------:R2:W3:Y:S01]  /*0130*/  LDG.E.EL R10, desc[UR4][R10.64] ;  /* 0x000000040a0a7981 */ /* 0x0004e2000c2e1900 */
[----:B------:R-:W-:Y:S01]  /*0140*/  LEA.HI R13, R13, R12, RZ, 0x7 ;  /* 0x0000000c0d0d7211 */ /* 0x000fe200078f38ff */
[----:B----4-:R-:W-:-:S03]  /*0150*/  IMAD.WIDE R8, R0, 0x4, R8 ;  /* 0x0000000400087825 */ /* 0x010fc600078e0208 */
[----:B------:R-:W-:Y:S01]  /*0160*/  LOP3.LUT R13, R13, 0xffffff80, RZ, 0xc0, !PT ;  /* 0xffffff800d0d7812 */ /* 0x000fe200078ec0ff */
[----:B-----5:R-:W-:Y:S02]  /*0170*/  IMAD.WIDE R6, R15, 0x4, R6 ;  /* 0x000000040f067825 */ /* 0x020fe400078e0206 */
[----:B------:R-:W4:Y:S01]  /*0180*/  LDG.E R8, desc[UR4][R8.64] ;  /* 0x0000000408087981 */ /* 0x000f22000c1e1900 */
[----:B------:R-:W-:-:S03]  /*0190*/  IADD3 R13, R12, -R13, RZ ;  /* 0x8000000d0c0d7210 */ /* 0x000fc60007ffe0ff */
[----:B------:R-:W4:Y:S02]  /*01a0*/  LDG.E.EL R7, desc[UR4][R6.64] ;  /* 0x0000000406077981 */ /* 0x000f24000c2e1900 */
[----:B0-----:R-:W-:-:S04]  /*01b0*/  IMAD.WIDE R4, R13, 0x4, R4 ;  /* 0x000000040d047825 */ /* 0x001fc800078e0204 */
[----:B-1----:R-:W-:Y:S02]  /*01c0*/  IMAD.WIDE R2, R13, 0x4, R2 ;  /* 0x000000040d027825 */ /* 0x002fe400078e0202 */
[----:B------:R-:W5:Y:S04]  /*01d0*/  LDG.E.EL R5, desc[UR4][R4.64] ;  /* 0x0000000404057981 */ /* 0x000f68000c2e1900 */
[----:B------:R-:W5:Y:S01]  /*01e0*/  LDG.E.EL R2, desc[UR4][R2.64] ;  /* 0x0000000402027981 */ /* 0x000f62000c2e1900 */
[----:B--2---:R-:W-:-:S04]  /*01f0*/  IMAD.MOV.U32 R11, RZ, RZ, 0x3c800000 ;  /* 0x3c800000ff0b7424 */ /* 0x004fc800078e00ff */
[----:B---3--:R-:W-:Y:S02]  /*0200*/  FFMA R12, R10, R11, 9.9999997473787516356e-06 ;  /* 0x3727c5ac0a0c7423 */ /* 0x008fe4000000000b */
[----:B------:R-:W0:Y:S04]  /*0210*/  LDC.64 R10, c[0x0][0x238] ;  /* 0x00008e00ff0a7b82 */ /* 0x000e280000000a00 */
[----:B------:R-:W1:Y:S01]  /*0220*/  MUFU.RSQ R12, R12 ;  /* 0x0000000c000c7308 */ /* 0x000e620000001400 */
[----:B----4-:R-:W-:-:S04]  /*0230*/  FADD R13, R8, -R7 ;  /* 0x80000007080d7221 */ /* 0x010fc80000000000 */
[----:B-1----:R-:W-:-:S04]  /*0240*/  FMUL R13, R12, R13 ;  /* 0x0000000d0c0d7220 */ /* 0x002fc80000400000 */
[----:B-----5:R-:W-:Y:S01]  /*0250*/  FFMA R13, R2, R13, R5 ;  /* 0x0000000d020d7223 */ /* 0x020fe20000000005 */
[----:B0-----:R-:W-:-:S04]  /*0260*/  IMAD.WIDE R6, R0, 0x4, R10 ;  /* 0x0000000400067825 */ /* 0x001fc800078e020a */
[----:B------:R-:W-:-:S04]  /*0270*/  FSETP.GEU.AND P0, PT, R13, RZ, PT ;  /* 0x000000ff0d00720b */ /* 0x000fc80003f0e000 */
[----:B------:R-:W-:-:S05]  /*0280*/  FSEL R13, R13, RZ, P0 ;  /* 0x000000ff0d0d7208 */ /* 0x000fca0000000000 */
[----:B------:R-:W-:Y:S01]  /*0290*/  STG.E desc[UR4][R6.64], R13 ;  /* 0x0000000d06007986 */ /* 0x000fe2000c101904 */
[----:B------:R-:W-:Y:S05]  /*02a0*/  EXIT ;  /* 0x000000000000794d */ /* 0x000fea0003800000 */
.L_x_0:
[----:B------:R-:W-:-:S00]  /*02b0*/  BRA `(.L_x_0) ;  /* 0xfffffffc00fc7947 */ /* 0x000fc0000383ffff */
[----:B------:R-:W-:-:S00]  /*02c0*/  NOP ;  /* 0x0000000000007918 */ /* 0x000fc00000000000 */
        /* <DEDUP_REMOVED lines=11> */
.L_x_1:


//--------------------- .nv.global.init           --------------------------
	.section	.nv.global.init,"aw",@progbits
.nv.global.init:
	.type		_$_str,@object
	.size		_$_str,(.L_0 - _$_str)
_$_str:
        /*0000*/ 	.byte	0x5f, 0x5f, 0x43, 0x55, 0x44, 0x41, 0x5f, 0x46, 0x54, 0x5a, 0x00
.L_0:


//--------------------- .nv.constant0.triton_poi_fused_native_group_norm_relu_27 --------------------------
	.section	.nv.constant0.triton_poi_fused_native_group_norm_relu_27,"a",@progbits
	.sectionflags	@""
	.align	4
.nv.constant0.triton_poi_fused_native_group_norm_relu_27:
	.zero		580
